//
// Generated by NVIDIA NVVM Compiler
//
// Compiler Build ID: CL-36424714
// Cuda compilation tools, release 13.0, V13.0.88
// Based on NVVM 20.0.0
//

.version 9.0
.target sm_100
.address_size 64

	// .globl	_Z6gpuAddPiS_S_
.extern .func  (.param .b32 func_retval0) vprintf
(
	.param .b64 vprintf_param_0,
	.param .b64 vprintf_param_1
)
;
.global .align 1 .b8 $str[4] = {37, 112, 10};

.visible .entry _Z6gpuAddPiS_S_(
	.param .u64 .ptr .align 1 _Z6gpuAddPiS_S__param_0,
	.param .u64 .ptr .align 1 _Z6gpuAddPiS_S__param_1,
	.param .u64 .ptr .align 1 _Z6gpuAddPiS_S__param_2
)
{
	.local .align 8 .b8 	__local_depot0[8];
	.reg .b64 	%SP;
	.reg .b64 	%SPL;
	.reg .b32 	%r<6>;
	.reg .b64 	%rd<11>;

	mov.u64 	%SPL, __local_depot0;
	cvta.local.u64 	%SP, %SPL;
	ld.param.u64 	%rd1, [_Z6gpuAddPiS_S__param_0];
	ld.param.u64 	%rd2, [_Z6gpuAddPiS_S__param_1];
	ld.param.u64 	%rd3, [_Z6gpuAddPiS_S__param_2];
	cvta.to.global.u64 	%rd4, %rd3;
	cvta.to.global.u64 	%rd5, %rd2;
	cvta.to.global.u64 	%rd6, %rd1;
	add.u64 	%rd7, %SP, 0;
	add.u64 	%rd8, %SPL, 0;
	ld.global.u32 	%r1, [%rd6];
	ld.global.u32 	%r2, [%rd5];
	add.s32 	%r3, %r2, %r1;
	st.global.u32 	[%rd4], %r3;
	st.local.u64 	[%rd8], %rd3;
	mov.u64 	%rd9, $str;
	cvta.global.u64 	%rd10, %rd9;
	{ // callseq 0, 0
	.param .b64 param0;
	st.param.b64 	[param0], %rd10;
	.param .b64 param1;
	st.param.b64 	[param1], %rd7;
	.param .b32 retval0;
	call.uni (retval0), 
	vprintf, 
	(
	param0, 
	param1
	);
	ld.param.b32 	%r4, [retval0];
	} // callseq 0
	ret;

}


// ===== COMPILED SASS (sm_100) =====

	.target	sm_100

	.elftype	@"ET_EXEC"


//--------------------- .note.nv.tkinfo           --------------------------
	.section	.note.nv.tkinfo,"",@"SHT_NOTE"
	.sectionflags	@"SHF_NOTE_NV_TKINFO"
	.tkinfo
        /*0018*/ 	.word	0x00000002
        /*0030*/ 	.string	""
        /*0030*/ 	.string	"ptxas"
        /*0030*/ 	.string	"Cuda compilation tools, release 13.0, V13.0.88"
        /*0030*/ 	.string	"Build cuda_13.0.r13.0/compiler.36424714_0"
        /*0030*/ 	.string	"-arch sm_100 -m 64 "



//--------------------- .note.nv.cuinfo           --------------------------
	.section	.note.nv.cuinfo,"",@"SHT_NOTE"
	.sectionflags	@"SHF_NOTE_NV_CUINFO"
        /*0018*/ 	.short	0x0002
        /*001a*/ 	.short	0x0064
        /*001c*/ 	.short	0x0082
	.zero		2


//--------------------- .nv.info                  --------------------------
	.section	.nv.info,"",@"SHT_CUDA_INFO"
	.align	4


	//----- nvinfo : EIATTR_REGCOUNT
	.align		4
        /*0000*/ 	.byte	0x04, 0x2f
        /*0002*/ 	.short	(.L_2 - .L_1)
	.align		4
.L_1:
        /*0004*/ 	.word	index@(_Z6gpuAddPiS_S_)
        /*0008*/ 	.word	0x00000018


	//----- nvinfo : EIATTR_FRAME_SIZE
	.align		4
.L_2:
        /*000c*/ 	.byte	0x04, 0x11
        /*000e*/ 	.short	(.L_4 - .L_3)
	.align		4
.L_3:
        /*0010*/ 	.word	index@(_Z6gpuAddPiS_S_)
        /*0014*/ 	.word	0x00000008


	//----- nvinfo : EIATTR_MIN_STACK_SIZE
	.align		4
.L_4:
        /*0018*/ 	.byte	0x04, 0x12
        /*001a*/ 	.short	(.L_6 - .L_5)
	.align		4
.L_5:
        /*001c*/ 	.word	index@(_Z6gpuAddPiS_S_)
        /*0020*/ 	.word	0x00000008
.L_6:


//--------------------- .nv.compat                --------------------------
	.section	.nv.compat,"",@"SHT_CUDA_COMPAT_INFO"
	.align	4
        /*0000*/ 	.byte	0x02, 0x09, 0x00, 0x00, 0x02, 0x02, 0x01, 0x00, 0x02, 0x05, 0x05, 0x00, 0x03, 0x07, 0x01, 0x01
        /*0010*/ 	.byte	0x02, 0x03, 0x00, 0x00, 0x02, 0x06, 0x01, 0x00, 0x04, 0x0b, 0x08, 0x00, 0x09, 0x00, 0x00, 0x00
        /*0020*/ 	.byte	0x00, 0x00, 0x00, 0x00


//--------------------- .nv.info._Z6gpuAddPiS_S_  --------------------------
	.section	.nv.info._Z6gpuAddPiS_S_,"",@"SHT_CUDA_INFO"
	.sectionflags	@""
	.align	4


	//----- nvinfo : EIATTR_CUDA_API_VERSION
	.align		4
        /*0000*/ 	.byte	0x04, 0x37
        /*0002*/ 	.short	(.L_8 - .L_7)
.L_7:
        /*0004*/ 	.word	0x00000082


	//----- nvinfo : EIATTR_KPARAM_INFO
	.align		4
.L_8:
        /*0008*/ 	.byte	0x04, 0x17
        /*000a*/ 	.short	(.L_10 - .L_9)
.L_9:
        /*000c*/ 	.word	0x00000000
        /*0010*/ 	.short	0x0002
        /*0012*/ 	.short	0x0010
        /*0014*/ 	.byte	0x00, 0xf5, 0x21, 0x00


	//----- nvinfo : EIATTR_KPARAM_INFO
	.align		4
.L_10:
        /*0018*/ 	.byte	0x04, 0x17
        /*001a*/ 	.short	(.L_12 - .L_11)
.L_11:
        /*001c*/ 	.word	0x00000000
        /*0020*/ 	.short	0x0001
        /*0022*/ 	.short	0x0008
        /*0024*/ 	.byte	0x00, 0xf5, 0x21, 0x00


	//----- nvinfo : EIATTR_KPARAM_INFO
	.align		4
.L_12:
        /*0028*/ 	.byte	0x04, 0x17
        /*002a*/ 	.short	(.L_14 - .L_13)
.L_13:
        /*002c*/ 	.word	0x00000000
        /*0030*/ 	.short	0x0000
        /*0032*/ 	.short	0x0000
        /*0034*/ 	.byte	0x00, 0xf5, 0x21, 0x00


	//----- nvinfo : EIATTR_SPARSE_MMA_MASK
	.align		4
.L_14:
        /*0038*/ 	.byte	0x03, 0x50
        /*003a*/ 	.short	0x0000


	//----- nvinfo : EIATTR_MAXREG_COUNT
	.align		4
        /*003c*/ 	.byte	0x03, 0x1b
        /*003e*/ 	.short	0x00ff


	//----- nvinfo : EIATTR_EXTERNS
	.align		4
        /*0040*/ 	.byte	0x04, 0x0f
        /*0042*/ 	.short	(.L_16 - .L_15)


	//   ....[0]....
	.align		4
.L_15:
        /*0044*/ 	.word	index@(vprintf)


	//----- nvinfo : EIATTR_MERCURY_ISA_VERSION
	.align		4
.L_16:
        /*0048*/ 	.byte	0x03, 0x5f
        /*004a*/ 	.short	0x0101


	//----- nvinfo : EIATTR_VRC_CTA_INIT_COUNT
	.align		4
        /*004c*/ 	.byte	0x02, 0x4a
	.zero		1
	.zero		1


	//----- nvinfo : EIATTR_SYSCALL_OFFSETS
	.align		4
        /*0050*/ 	.byte	0x04, 0x46
        /*0052*/ 	.short	(.L_18 - .L_17)


	//   ....[0]....
.L_17:
        /*0054*/ 	.word	0x00000160


	//----- nvinfo : EIATTR_EXIT_INSTR_OFFSETS
	.align		4
.L_18:
        /*0058*/ 	.byte	0x04, 0x1c
        /*005a*/ 	.short	(.L_20 - .L_19)


	//   ....[0]....
.L_19:
        /*005c*/ 	.word	0x00000170


	//----- nvinfo : EIATTR_CBANK_PARAM_SIZE
	.align		4
.L_20:
        /*0060*/ 	.byte	0x03, 0x19
        /*0062*/ 	.short	0x0018


	//----- nvinfo : EIATTR_PARAM_CBANK
	.align		4
        /*0064*/ 	.byte	0x04, 0x0a
        /*0066*/ 	.short	(.L_22 - .L_21)
	.align		4
.L_21:
        /*0068*/ 	.word	index@(.nv.constant0._Z6gpuAddPiS_S_)
        /*006c*/ 	.short	0x0380
        /*006e*/ 	.short	0x0018


	//----- nvinfo : EIATTR_SW_WAR
	.align		4
.L_22:
        /*0070*/ 	.byte	0x04, 0x36
        /*0072*/ 	.short	(.L_24 - .L_23)
.L_23:
        /*0074*/ 	.word	0x00000008
.L_24:


//--------------------- .nv.callgraph             --------------------------
	.section	.nv.callgraph,"",@"SHT_CUDA_CALLGRAPH"
	.align	4
	.sectionentsize	8
	.align		4
        /*0000*/ 	.word	0x00000000
	.align		4
        /*0004*/ 	.word	0xffffffff
	.align		4
        /*0008*/ 	.word	index@(_Z6gpuAddPiS_S_)
	.align		4
        /*000c*/ 	.word	index@(vprintf)
	.align		4
        /*0010*/ 	.word	0x00000000
	.align		4
        /*0014*/ 	.word	0xfffffffe
	.align		4
        /*0018*/ 	.word	0x00000000
	.align		4
        /*001c*/ 	.word	0xfffffffd
	.align		4
        /*0020*/ 	.word	0x00000000
	.align		4
        /*0024*/ 	.word	0xfffffffc


//--------------------- .nv.constant4             --------------------------
	.section	.nv.constant4,"a",@progbits
	.align	8
	.align		8
.nv.constant4:
        /*0000*/ 	.dword	vprintf
	.align		8
        /*0008*/ 	.dword	$str


//--------------------- .text._Z6gpuAddPiS_S_     --------------------------
	.section	.text._Z6gpuAddPiS_S_,"ax",@progbits
	.align	128
        .global         _Z6gpuAddPiS_S_
        .type           _Z6gpuAddPiS_S_,@function
        .size           _Z6gpuAddPiS_S_,(.L_x_2 - _Z6gpuAddPiS_S_)
        .other          _Z6gpuAddPiS_S_,@"STO_CUDA_ENTRY STV_DEFAULT"
_Z6gpuAddPiS_S_:
.text._Z6gpuAddPiS_S_:
[----:B------:R-:W0:Y:S08]  /*0000*/  LDC R1, c[0x0][0x37c] ;  /* 0x0000df00ff017b82 */ /* 0x000e300000000800 */
[----:B------:R-:W1:Y:S01]  /*0010*/  LDC.64 R4, c[0x0][0x380] ;  /* 0x0000e000ff047b82 */ /* 0x000e620000000a00 */
[----:B------:R-:W1:Y:S01]  /*0020*/  LDCU.64 UR4, c[0x0][0x358] ;  /* 0x00006b00ff0477ac */ /* 0x000e620008000a00 */
[----:B0-----:R-:W-:-:S06]  /*0030*/  VIADD R1, R1, 0xfffffff8 ;  /* 0xfffffff801017836 */ /* 0x001fcc0000000000 */
[----:B------:R-:W0:Y:S08]  /*0040*/  LDC.64 R6, c[0x0][0x388] ;  /* 0x0000e200ff067b82 */ /* 0x000e300000000a00 */
[----:B------:R-:W2:Y:S08]  /*0050*/  LDC.64 R10, c[0x0][0x390] ;  /* 0x0000e400ff0a7b82 */ /* 0x000eb00000000a00 */
[----:B------:R-:W3:Y:S01]  /*0060*/  LDC.64 R2, c[0x0][0x390] ;  /* 0x0000e400ff027b82 */ /* 0x000ee20000000a00 */
[----:B-1----:R-:W4:Y:S01]  /*0070*/  LDG.E R0, desc[UR4][R4.64] ;  /* 0x0000000404007981 */ /* 0x002f22000c1e1900 */
[----:B------:R-:W1:Y:S01]  /*0080*/  LDCU UR6, c[0x0][0x2f8] ;  /* 0x00005f00ff0677ac */ /* 0x000e620008000800 */
[----:B------:R-:W5:Y:S02]  /*0090*/  LDCU.64 UR8, c[0x4][0x8] ;  /* 0x01000100ff0877ac */ /* 0x000f640008000a00 */
[----:B0-----:R1:W4:Y:S01]  /*00a0*/  LDG.E R7, desc[UR4][R6.64] ;  /* 0x0000000406077981 */ /* 0x001322000c1e1900 */
[----:B------:R-:W-:-:S06]  /*00b0*/  MOV R8, 0x0 ;  /* 0x0000000000087802 */ /* 0x000fcc0000000f00 */
[----:B------:R-:W0:Y:S01]  /*00c0*/  LDC.64 R8, c[0x4][R8] ;  /* 0x0100000008087b82 */ /* 0x000e220000000a00 */
[----:B--2---:R2:W-:Y:S01]  /*00d0*/  STL.64 [R1], R10 ;  /* 0x0000000a01007387 */ /* 0x0045e20000100a00 */
[----:B-1----:R-:W-:Y:S02]  /*00e0*/  IADD3 R6, P0, PT, R1, UR6, RZ ;  /* 0x0000000601067c10 */ /* 0x002fe4000ff1e0ff */
[----:B-----5:R-:W-:Y:S01]  /*00f0*/  MOV R4, UR8 ;  /* 0x0000000800047c02 */ /* 0x020fe20008000f00 */
[----:B------:R-:W-:Y:S02]  /*0100*/  IMAD.U32 R5, RZ, RZ, UR9 ;  /* 0x00000009ff057e24 */ /* 0x000fe4000f8e00ff */
[----:B----4-:R-:W-:-:S05]  /*0110*/  IMAD.IADD R0, R0, 0x1, R7 ;  /* 0x0000000100007824 */ /* 0x010fca00078e0207 */
[----:B---3--:R2:W-:Y:S01]  /*0120*/  STG.E desc[UR4][R2.64], R0 ;  /* 0x0000000002007986 */ /* 0x0085e2000c101904 */
[----:B------:R-:W1:Y:S02]  /*0130*/  LDCU UR4, c[0x0][0x2fc] ;  /* 0x00005f80ff0477ac */ /* 0x000e640008000800 */
[----:B012---:R-:W-:-:S07]  /*0140*/  IADD3.X R7, PT, PT, RZ, UR4, RZ, P0, !PT ;  /* 0x00000004ff077c10 */ /* 0x007fce00087fe4ff */
[----:B------:R-:W-:-:S07]  /*0150*/  LEPC R20, `(.L_x_0) ;  /* 0x000000001014794e */ /* 0x000fce0000000000 */
[----:B------:R-:W-:Y:S05]  /*0160*/  CALL.ABS.NOINC R8 ;  /* 0x0000000008007343 */ /* 0x000fea0003c00000 */
.L_x_0:
[----:B------:R-:W-:Y:S05]  /*0170*/  EXIT ;  /* 0x000000000000794d */ /* 0x000fea0003800000 */
.L_x_1:
[----:B------:R-:W-:-:S00]  /*0180*/  BRA `(.L_x_1) ;  /* 0xfffffffc00fc7947 */ /* 0x000fc0000383ffff */
[----:B------:R-:W-:-:S00]  /*0190*/  NOP ;  /* 0x0000000000007918 */ /* 0x000fc00000000000 */
        /* <DEDUP_REMOVED lines=14> */
.L_x_2:


//--------------------- .nv.global.init           --------------------------
	.section	.nv.global.init,"aw",@progbits
.nv.global.init:
	.type		$str,@object
	.size		$str,(.L_0 - $str)
$str:
        /*0000*/ 	.byte	0x25, 0x70, 0x0a, 0x00
.L_0:


//--------------------- .nv.shared.reserved.0     --------------------------
	.section	.nv.shared.reserved.0,"aw",@nobits
	.weak		__nv_reservedSMEM_offset_0_alias
	.size		__nv_reservedSMEM_offset_0_alias, 0, 64
	.other		__nv_reservedSMEM_offset_0_alias,@"STO_CUDA_RESERVED_SHARED STV_DEFAULT"
__nv_reservedSMEM_offset_0_alias:
	.zero		0
	.zero		64


//--------------------- .nv.constant0._Z6gpuAddPiS_S_ --------------------------
	.section	.nv.constant0._Z6gpuAddPiS_S_,"a",@progbits
	.sectionflags	@""
	.align	4
.nv.constant0._Z6gpuAddPiS_S_:
	.zero		920


//--------------------- SYMBOLS --------------------------

	.type		.nv.reservedSmem.offset0,@object
	.size		.nv.reservedSmem.offset0,0x4
	.type		vprintf,@function
